//
// Generated by NVIDIA NVVM Compiler
//
// Compiler Build ID: CL-36424714
// Cuda compilation tools, release 13.0, V13.0.88
// Based on NVVM 20.0.0
//

.version 9.0
.target sm_100
.address_size 64

	// .globl	_Z15check_inclusionmPm

.visible .entry _Z15check_inclusionmPm(
	.param .u64 _Z15check_inclusionmPm_param_0,
	.param .u64 .ptr .align 1 _Z15check_inclusionmPm_param_1
)
{
	.reg .pred 	%p<8>;
	.reg .b32 	%r<3>;
	.reg .b64 	%rd<25>;

	ld.param.u64 	%rd7, [_Z15check_inclusionmPm_param_0];
	ld.param.u64 	%rd8, [_Z15check_inclusionmPm_param_1];
	cvta.to.global.u64 	%rd1, %rd8;
	// begin inline asm
	mov.u32 %r2, %smid;
	
	// end inline asm
	setp.eq.s32 	%p1, %r2, 12;
	@%p1 bra 	$L__BB0_2;
	setp.ne.s32 	%p2, %r2, 0;
	@%p2 bra 	$L__BB0_13;
$L__BB0_2:
	// begin inline asm
	.reg .u64 addr_reg;mov.u64 addr_reg, %rd7;ld.u64.ca %rd9, [addr_reg];
	// end inline asm
	// begin inline asm
	mov.u64 	%rd11, %clock64;
	// end inline asm
$L__BB0_3:
	// begin inline asm
	mov.u64 	%rd12, %clock64;
	// end inline asm
	sub.s64 	%rd13, %rd12, %rd11;
	setp.lt.u64 	%p3, %rd13, 1000000;
	@%p3 bra 	$L__BB0_3;
	setp.ne.s32 	%p4, %r2, 0;
	@%p4 bra 	$L__BB0_10;
	// begin inline asm
	st.u64.wb [addr_reg], 0xdeaddead;
	// end inline asm
	// begin inline asm
	mov.u64 	%rd18, %clock64;
	// end inline asm
$L__BB0_6:
	// begin inline asm
	mov.u64 	%rd19, %clock64;
	// end inline asm
	sub.s64 	%rd20, %rd19, %rd18;
	setp.lt.u64 	%p6, %rd20, 1000000;
	@%p6 bra 	$L__BB0_6;
	// begin inline asm
	discard.global.L2 [addr_reg], 128;
	// end inline asm
	// begin inline asm
	mov.u64 	%rd21, %clock64;
	// end inline asm
$L__BB0_8:
	// begin inline asm
	mov.u64 	%rd22, %clock64;
	// end inline asm
	sub.s64 	%rd23, %rd22, %rd21;
	setp.lt.u64 	%p7, %rd23, 10000000000;
	@%p7 bra 	$L__BB0_8;
	// begin inline asm
	ld.u64.ca %rd24, [addr_reg];
	// end inline asm
	st.global.u64 	[%rd1], %rd9;
	st.global.u64 	[%rd1+8], %rd24;
	bra.uni 	$L__BB0_13;
$L__BB0_10:
	// begin inline asm
	st.u64.wb [addr_reg], 0xbeefbeef;
	// end inline asm
	// begin inline asm
	mov.u64 	%rd14, %clock64;
	// end inline asm
$L__BB0_11:
	// begin inline asm
	mov.u64 	%rd15, %clock64;
	// end inline asm
	sub.s64 	%rd16, %rd15, %rd14;
	setp.lt.u64 	%p5, %rd16, 100000000;
	@%p5 bra 	$L__BB0_11;
	// begin inline asm
	ld.u64.ca %rd17, [addr_reg];
	// end inline asm
	st.global.u64 	[%rd1+16], %rd9;
	st.global.u64 	[%rd1+24], %rd17;
$L__BB0_13:
	ret;

}


// ===== COMPILED SASS (sm_100) =====

	.target	sm_100

	.elftype	@"ET_EXEC"


//--------------------- .note.nv.tkinfo           --------------------------
	.section	.note.nv.tkinfo,"",@"SHT_NOTE"
	.sectionflags	@"SHF_NOTE_NV_TKINFO"
	.tkinfo
        /*0018*/ 	.word	0x00000002
        /*0030*/ 	.string	""
        /*0030*/ 	.string	"ptxas"
        /*0030*/ 	.string	"Cuda compilation tools, release 13.0, V13.0.88"
        /*0030*/ 	.string	"Build cuda_13.0.r13.0/compiler.36424714_0"
        /*0030*/ 	.string	"-arch sm_100 -m 64 "



//--------------------- .note.nv.cuinfo           --------------------------
	.section	.note.nv.cuinfo,"",@"SHT_NOTE"
	.sectionflags	@"SHF_NOTE_NV_CUINFO"
        /*0018*/ 	.short	0x0002
        /*001a*/ 	.short	0x0064
        /*001c*/ 	.short	0x0082
	.zero		2


//--------------------- .nv.info                  --------------------------
	.section	.nv.info,"",@"SHT_CUDA_INFO"
	.align	4


	//----- nvinfo : EIATTR_REGCOUNT
	.align		4
        /*0000*/ 	.byte	0x04, 0x2f
        /*0002*/ 	.short	(.L_1 - .L_0)
	.align		4
.L_0:
        /*0004*/ 	.word	index@(_Z15check_inclusionmPm)
        /*0008*/ 	.word	0x0000000c


	//----- nvinfo : EIATTR_FRAME_SIZE
	.align		4
.L_1:
        /*000c*/ 	.byte	0x04, 0x11
        /*000e*/ 	.short	(.L_3 - .L_2)
	.align		4
.L_2:
        /*0010*/ 	.word	index@(_Z15check_inclusionmPm)
        /*0014*/ 	.word	0x00000000


	//----- nvinfo : EIATTR_MIN_STACK_SIZE
	.align		4
.L_3:
        /*0018*/ 	.byte	0x04, 0x12
        /*001a*/ 	.short	(.L_5 - .L_4)
	.align		4
.L_4:
        /*001c*/ 	.word	index@(_Z15check_inclusionmPm)
        /*0020*/ 	.word	0x00000000
.L_5:


//--------------------- .nv.compat                --------------------------
	.section	.nv.compat,"",@"SHT_CUDA_COMPAT_INFO"
	.align	4
        /*0000*/ 	.byte	0x02, 0x09, 0x00, 0x00, 0x02, 0x02, 0x01, 0x00, 0x02, 0x05, 0x05, 0x00, 0x03, 0x07, 0x01, 0x01
        /*0010*/ 	.byte	0x02, 0x03, 0x00, 0x00, 0x02, 0x06, 0x01, 0x00, 0x04, 0x0b, 0x08, 0x00, 0x09, 0x00, 0x00, 0x00
        /*0020*/ 	.byte	0x00, 0x00, 0x00, 0x00


//--------------------- .nv.info._Z15check_inclusionmPm --------------------------
	.section	.nv.info._Z15check_inclusionmPm,"",@"SHT_CUDA_INFO"
	.sectionflags	@""
	.align	4


	//----- nvinfo : EIATTR_CUDA_API_VERSION
	.align		4
        /*0000*/ 	.byte	0x04, 0x37
        /*0002*/ 	.short	(.L_7 - .L_6)
.L_6:
        /*0004*/ 	.word	0x00000082


	//----- nvinfo : EIATTR_KPARAM_INFO
	.align		4
.L_7:
        /*0008*/ 	.byte	0x04, 0x17
        /*000a*/ 	.short	(.L_9 - .L_8)
.L_8:
        /*000c*/ 	.word	0x00000000
        /*0010*/ 	.short	0x0001
        /*0012*/ 	.short	0x0008
        /*0014*/ 	.byte	0x00, 0xf5, 0x21, 0x00


	//----- nvinfo : EIATTR_KPARAM_INFO
	.align		4
.L_9:
        /*0018*/ 	.byte	0x04, 0x17
        /*001a*/ 	.short	(.L_11 - .L_10)
.L_10:
        /*001c*/ 	.word	0x00000000
        /*0020*/ 	.short	0x0000
        /*0022*/ 	.short	0x0000
        /*0024*/ 	.byte	0x00, 0xf0, 0x21, 0x00


	//----- nvinfo : EIATTR_SPARSE_MMA_MASK
	.align		4
.L_11:
        /*0028*/ 	.byte	0x03, 0x50
        /*002a*/ 	.short	0x0000


	//----- nvinfo : EIATTR_MAXREG_COUNT
	.align		4
        /*002c*/ 	.byte	0x03, 0x1b
        /*002e*/ 	.short	0x00ff


	//----- nvinfo : EIATTR_MERCURY_ISA_VERSION
	.align		4
        /*0030*/ 	.byte	0x03, 0x5f
        /*0032*/ 	.short	0x0101


	//----- nvinfo : EIATTR_VRC_CTA_INIT_COUNT
	.align		4
        /*0034*/ 	.byte	0x02, 0x4a
	.zero		1
	.zero		1


	//----- nvinfo : EIATTR_EXIT_INSTR_OFFSETS
	.align		4
        /*0038*/ 	.byte	0x04, 0x1c
        /*003a*/ 	.short	(.L_13 - .L_12)


	//   ....[0]....
.L_12:
        /*003c*/ 	.word	0x00000050


	//   ....[1]....
        /*0040*/ 	.word	0x00000280


	//   ....[2]....
        /*0044*/ 	.word	0x00000370


	//----- nvinfo : EIATTR_CBANK_PARAM_SIZE
	.align		4
.L_13:
        /*0048*/ 	.byte	0x03, 0x19
        /*004a*/ 	.short	0x0010


	//----- nvinfo : EIATTR_PARAM_CBANK
	.align		4
        /*004c*/ 	.byte	0x04, 0x0a
        /*004e*/ 	.short	(.L_15 - .L_14)
	.align		4
.L_14:
        /*0050*/ 	.word	index@(.nv.constant0._Z15check_inclusionmPm)
        /*0054*/ 	.short	0x0380
        /*0056*/ 	.short	0x0010


	//----- nvinfo : EIATTR_SW_WAR
	.align		4
.L_15:
        /*0058*/ 	.byte	0x04, 0x36
        /*005a*/ 	.short	(.L_17 - .L_16)
.L_16:
        /*005c*/ 	.word	0x00000008
.L_17:


//--------------------- .nv.callgraph             --------------------------
	.section	.nv.callgraph,"",@"SHT_CUDA_CALLGRAPH"
	.align	4
	.sectionentsize	8
	.align		4
        /*0000*/ 	.word	0x00000000
	.align		4
        /*0004*/ 	.word	0xffffffff
	.align		4
        /*0008*/ 	.word	0x00000000
	.align		4
        /*000c*/ 	.word	0xfffffffe
	.align		4
        /*0010*/ 	.word	0x00000000
	.align		4
        /*0014*/ 	.word	0xfffffffd
	.align		4
        /*0018*/ 	.word	0x00000000
	.align		4
        /*001c*/ 	.word	0xfffffffc


//--------------------- .text._Z15check_inclusionmPm --------------------------
	.section	.text._Z15check_inclusionmPm,"ax",@progbits
	.align	128
        .global         _Z15check_inclusionmPm
        .type           _Z15check_inclusionmPm,@function
        .size           _Z15check_inclusionmPm,(.L_x_7 - _Z15check_inclusionmPm)
        .other          _Z15check_inclusionmPm,@"STO_CUDA_ENTRY STV_DEFAULT"
_Z15check_inclusionmPm:
.text._Z15check_inclusionmPm:
[----:B------:R-:W-:Y:S08]  /*0000*/  LDC R1, c[0x0][0x37c] ;  /* 0x0000df00ff017b82 */ /* 0x000ff00000000800 */
[----:B------:R-:W0:Y:S02]  /*0010*/  S2UR UR6, SR_VIRTUALSMID ;  /* 0x00000000000679c3 */ /* 0x000e240000004300 */
[----:B0-----:R-:W-:-:S09]  /*0020*/  UISETP.NE.AND UP0, UPT, UR6, 0xc, UPT ;  /* 0x0000000c0600788c */ /* 0x001fd2000bf05270 */
[----:B------:R-:W-:Y:S05]  /*0030*/  BRA.U !UP0, `(.L_x_0) ;  /* 0x0000000108087547 */ /* 0x000fea000b800000 */
[----:B------:R-:W-:-:S13]  /*0040*/  ISETP.NE.AND P0, PT, RZ, UR6, PT ;  /* 0x00000006ff007c0c */ /* 0x000fda000bf05270 */
[----:B------:R-:W-:Y:S05]  /*0050*/  @P0 EXIT ;  /* 0x000000000000094d */ /* 0x000fea0003800000 */
.L_x_0:
[----:B------:R-:W0:Y:S01]  /*0060*/  LDC.64 R4, c[0x0][0x380] ;  /* 0x0000e000ff047b82 */ /* 0x000e220000000a00 */
[----:B------:R-:W0:Y:S02]  /*0070*/  LDCU.64 UR4, c[0x0][0x358] ;  /* 0x00006b00ff0477ac */ /* 0x000e240008000a00 */
[----:B0-----:R0:W5:Y:S01]  /*0080*/  LD.E.64.STRONG.SM R2, desc[UR4][R4.64] ;  /* 0x0000000404027980 */ /* 0x001162000c10bb00 */
[----:B------:R-:W-:-:S07]  /*0090*/  CS2R R6, SR_CLOCKLO ;  /* 0x0000000000067805 */ /* 0x000fce0000015000 */
.L_x_1:
[----:B------:R-:W-:-:S06]  /*00a0*/  CS2R R8, SR_CLOCKLO ;  /* 0x0000000000087805 */ /* 0x000fcc0000015000 */
[----:B------:R-:W-:-:S05]  /*00b0*/  IADD3 R0, P0, PT, -R6, R8, RZ ;  /* 0x0000000806007210 */ /* 0x000fca0007f1e1ff */
[----:B------:R-:W-:Y:S01]  /*00c0*/  IMAD.X R8, R9, 0x1, ~R7, P0 ;  /* 0x0000000109087824 */ /* 0x000fe200000e0e07 */
[----:B------:R-:W-:-:S04]  /*00d0*/  ISETP.GE.U32.AND P0, PT, R0, 0xf4240, PT ;  /* 0x000f42400000780c */ /* 0x000fc80003f06070 */
[----:B------:R-:W-:-:S13]  /*00e0*/  ISETP.GE.U32.AND.EX P0, PT, R8, RZ, PT, P0 ;  /* 0x000000ff0800720c */ /* 0x000fda0003f06100 */
[----:B------:R-:W-:Y:S05]  /*00f0*/  @!P0 BRA `(.L_x_1) ;  /* 0xfffffffc00e88947 */ /* 0x000fea000383ffff */
[----:B------:R-:W-:-:S09]  /*0100*/  UISETP.NE.AND UP0, UPT, UR6, URZ, UPT ;  /* 0x000000ff0600728c */ /* 0x000fd2000bf05270 */
[----:B------:R-:W-:Y:S05]  /*0110*/  BRA.U UP0, `(.L_x_2) ;  /* 0x00000001005c7547 */ /* 0x000fea000b800000 */
[----:B------:R-:W-:Y:S02]  /*0120*/  IMAD.MOV.U32 R6, RZ, RZ, -0x21522153 ;  /* 0xdeaddeadff067424 */ /* 0x000fe400078e00ff */
[----:B------:R-:W-:-:S05]  /*0130*/  IMAD.MOV.U32 R7, RZ, RZ, 0x0 ;  /* 0x00000000ff077424 */ /* 0x000fca00078e00ff */
[----:B------:R1:W-:Y:S02]  /*0140*/  ST.E.64.STRONG.SM desc[UR4][R4.64], R6 ;  /* 0x0000000604007985 */ /* 0x0003e4000c10bb04 */
[----:B-1----:R-:W-:-:S07]  /*0150*/  CS2R R6, SR_CLOCKLO ;  /* 0x0000000000067805 */ /* 0x002fce0000015000 */
.L_x_3:
[----:B------:R-:W-:-:S06]  /*0160*/  CS2R R8, SR_CLOCKLO ;  /* 0x0000000000087805 */ /* 0x000fcc0000015000 */
[----:B------:R-:W-:-:S05]  /*0170*/  IADD3 R0, P0, PT, -R6, R8, RZ ;  /* 0x0000000806007210 */ /* 0x000fca0007f1e1ff */
[----:B------:R-:W-:Y:S01]  /*0180*/  IMAD.X R8, R9, 0x1, ~R7, P0 ;  /* 0x0000000109087824 */ /* 0x000fe200000e0e07 */
[----:B------:R-:W-:-:S04]  /*0190*/  ISETP.GE.U32.AND P0, PT, R0, 0xf4240, PT ;  /* 0x000f42400000780c */ /* 0x000fc80003f06070 */
[----:B------:R-:W-:-:S13]  /*01a0*/  ISETP.GE.U32.AND.EX P0, PT, R8, RZ, PT, P0 ;  /* 0x000000ff0800720c */ /* 0x000fda0003f06100 */
[----:B------:R-:W-:Y:S05]  /*01b0*/  @!P0 BRA `(.L_x_3) ;  /* 0xfffffffc00e88947 */ /* 0x000fea000383ffff */
[----:B------:R1:W-:Y:S01]  /*01c0*/  CCTL.E.RML2 [R4] ;  /* 0x000000000400798f */ /* 0x0003e20005800100 */
[----:B------:R-:W-:-:S07]  /*01d0*/  CS2R R6, SR_CLOCKLO ;  /* 0x0000000000067805 */ /* 0x000fce0000015000 */
.L_x_4:
[----:B------:R-:W-:-:S06]  /*01e0*/  CS2R R8, SR_CLOCKLO ;  /* 0x0000000000087805 */ /* 0x000fcc0000015000 */
[----:B------:R-:W-:-:S05]  /*01f0*/  IADD3 R0, P0, PT, -R6, R8, RZ ;  /* 0x0000000806007210 */ /* 0x000fca0007f1e1ff */
[----:B------:R-:W-:Y:S01]  /*0200*/  IMAD.X R8, R9, 0x1, ~R7, P0 ;  /* 0x0000000109087824 */ /* 0x000fe200000e0e07 */
[----:B------:R-:W-:-:S04]  /*0210*/  ISETP.GE.U32.AND P0, PT, R0, 0x540be400, PT ;  /* 0x540be4000000780c */ /* 0x000fc80003f06070 */
[----:B------:R-:W-:-:S13]  /*0220*/  ISETP.GE.U32.AND.EX P0, PT, R8, 0x2, PT, P0 ;  /* 0x000000020800780c */ /* 0x000fda0003f06100 */
[----:B------:R-:W-:Y:S05]  /*0230*/  @!P0 BRA `(.L_x_4) ;  /* 0xfffffffc00e88947 */ /* 0x000fea000383ffff */
[----:B01----:R-:W2:Y:S01]  /*0240*/  LD.E.64.STRONG.SM R4, desc[UR4][R4.64] ;  /* 0x0000000404047980 */ /* 0x003ea2000c10bb00 */
[----:B------:R-:W0:Y:S03]  /*0250*/  LDC.64 R6, c[0x0][0x388] ;  /* 0x0000e200ff067b82 */ /* 0x000e260000000a00 */
[----:B0----5:R-:W-:Y:S04]  /*0260*/  STG.E.64 desc[UR4][R6.64], R2 ;  /* 0x0000000206007986 */ /* 0x021fe8000c101b04 */
[----:B--2---:R-:W-:Y:S01]  /*0270*/  STG.E.64 desc[UR4][R6.64+0x8], R4 ;  /* 0x0000080406007986 */ /* 0x004fe2000c101b04 */
[----:B------:R-:W-:Y:S05]  /*0280*/  EXIT ;  /* 0x000000000000794d */ /* 0x000fea0003800000 */
.L_x_2:
[----:B------:R-:W-:Y:S02]  /*0290*/  IMAD.MOV.U32 R6, RZ, RZ, -0x41104111 ;  /* 0xbeefbeefff067424 */ /* 0x000fe400078e00ff */
[----:B------:R-:W-:-:S05]  /*02a0*/  IMAD.MOV.U32 R7, RZ, RZ, 0x0 ;  /* 0x00000000ff077424 */ /* 0x000fca00078e00ff */
[----:B------:R1:W-:Y:S02]  /*02b0*/  ST.E.64.STRONG.SM desc[UR4][R4.64], R6 ;  /* 0x0000000604007985 */ /* 0x0003e4000c10bb04 */
[----:B-1----:R-:W-:-:S07]  /*02c0*/  CS2R R6, SR_CLOCKLO ;  /* 0x0000000000067805 */ /* 0x002fce0000015000 */
.L_x_5:
[----:B------:R-:W-:-:S06]  /*02d0*/  CS2R R8, SR_CLOCKLO ;  /* 0x0000000000087805 */ /* 0x000fcc0000015000 */
[----:B------:R-:W-:-:S05]  /*02e0*/  IADD3 R0, P0, PT, -R6, R8, RZ ;  /* 0x0000000806007210 */ /* 0x000fca0007f1e1ff */
[----:B------:R-:W-:Y:S01]  /*02f0*/  IMAD.X R8, R9, 0x1, ~R7, P0 ;  /* 0x0000000109087824 */ /* 0x000fe200000e0e07 */
[----:B------:R-:W-:-:S04]  /*0300*/  ISETP.GE.U32.AND P0, PT, R0, 0x5f5e100, PT ;  /* 0x05f5e1000000780c */ /* 0x000fc80003f06070 */
[----:B------:R-:W-:-:S13]  /*0310*/  ISETP.GE.U32.AND.EX P0, PT, R8, RZ, PT, P0 ;  /* 0x000000ff0800720c */ /* 0x000fda0003f06100 */
[----:B------:R-:W-:Y:S05]  /*0320*/  @!P0 BRA `(.L_x_5) ;  /* 0xfffffffc00e88947 */ /* 0x000fea000383ffff */
[----:B0-----:R-:W2:Y:S01]  /*0330*/  LD.E.64.STRONG.SM R4, desc[UR4][R4.64] ;  /* 0x0000000404047980 */ /* 0x001ea2000c10bb00 */
[----:B------:R-:W0:Y:S03]  /*0340*/  LDC.64 R6, c[0x0][0x388] ;  /* 0x0000e200ff067b82 */ /* 0x000e260000000a00 */
[----:B0----5:R-:W-:Y:S04]  /*0350*/  STG.E.64 desc[UR4][R6.64+0x10], R2 ;  /* 0x0000100206007986 */ /* 0x021fe8000c101b04 */
[----:B--2---:R-:W-:Y:S01]  /*0360*/  STG.E.64 desc[UR4][R6.64+0x18], R4 ;  /* 0x0000180406007986 */ /* 0x004fe2000c101b04 */
[----:B------:R-:W-:Y:S05]  /*0370*/  EXIT ;  /* 0x000000000000794d */ /* 0x000fea0003800000 */
.L_x_6:
[----:B------:R-:W-:-:S00]  /*0380*/  BRA `(.L_x_6) ;  /* 0xfffffffc00fc7947 */ /* 0x000fc0000383ffff */
[----:B------:R-:W-:-:S00]  /*0390*/  NOP ;  /* 0x0000000000007918 */ /* 0x000fc00000000000 */
        /* <DEDUP_REMOVED lines=14> */
.L_x_7:


//--------------------- .nv.shared.reserved.0     --------------------------
	.section	.nv.shared.reserved.0,"aw",@nobits
	.weak		__nv_reservedSMEM_offset_0_alias
	.size		__nv_reservedSMEM_offset_0_alias, 0, 64
	.other		__nv_reservedSMEM_offset_0_alias,@"STO_CUDA_RESERVED_SHARED STV_DEFAULT"
__nv_reservedSMEM_offset_0_alias:
	.zero		0
	.zero		64


//--------------------- .nv.constant0._Z15check_inclusionmPm --------------------------
	.section	.nv.constant0._Z15check_inclusionmPm,"a",@progbits
	.sectionflags	@""
	.align	4
.nv.constant0._Z15check_inclusionmPm:
	.zero		912


//--------------------- SYMBOLS --------------------------

	.type		.nv.reservedSmem.offset0,@object
	.size		.nv.reservedSmem.offset0,0x4
